	.headerflags	@"EF_CUDA_TEXMODE_UNIFIED EF_CUDA_64BIT_ADDRESS EF_CUDA_ACCELERATORS EF_CUDA_SM90 EF_CUDA_VIRTUAL_SM(EF_CUDA_SM90)"
	.elftype	@"ET_EXEC"


//--------------------- .nv.info                  --------------------------
	.section	.nv.info,"",@"SHT_CUDA_INFO"
	.align	4


	//----- nvinfo : EIATTR_REGCOUNT
	.align		4
        /*0000*/ 	.byte	0x04, 0x2f
        /*0002*/ 	.short	(.L_1 - .L_0)
	.align		4
.L_0:
        /*0004*/ 	.word	index@(triton_poi_fused_new_zeros_0)
        /*0008*/ 	.word	0x00000008


	//----- nvinfo : EIATTR_MIN_STACK_SIZE
	.align		4
.L_1:
        /*000c*/ 	.byte	0x04, 0x12
        /*000e*/ 	.short	(.L_3 - .L_2)
	.align		4
.L_2:
        /*0010*/ 	.word	index@(triton_poi_fused_new_zeros_0)
        /*0014*/ 	.word	0x00000000


	//----- nvinfo : EIATTR_FRAME_SIZE
	.align		4
.L_3:
        /*0018*/ 	.byte	0x04, 0x11
        /*001a*/ 	.short	(.L_5 - .L_4)
	.align		4
.L_4:
        /*001c*/ 	.word	index@(triton_poi_fused_new_zeros_0)
        /*0020*/ 	.word	0x00000000


	//----- nvinfo : EIATTR_MIN_STACK_SIZE
	.align		4
.L_5:
        /*0024*/ 	.byte	0x04, 0x12
        /*0026*/ 	.short	(.L_7 - .L_6)
	.align		4
.L_6:
        /*0028*/ 	.word	index@(triton_poi_fused_new_zeros_0)
        /*002c*/ 	.word	0x00000000
.L_7:


//--------------------- .nv.info.triton_poi_fused_new_zeros_0 --------------------------
	.section	.nv.info.triton_poi_fused_new_zeros_0,"",@"SHT_CUDA_INFO"
	.sectionflags	@""
	.align	4


	//----- nvinfo : EIATTR_CUDA_API_VERSION
	.align		4
        /*0000*/ 	.byte	0x04, 0x37
        /*0002*/ 	.short	(.L_9 - .L_8)
.L_8:
        /*0004*/ 	.word	0x0000007c


	//----- nvinfo : EIATTR_KPARAM_INFO
	.align		4
.L_9:
        /*0008*/ 	.byte	0x04, 0x17
        /*000a*/ 	.short	(.L_11 - .L_10)
.L_10:
        /*000c*/ 	.word	0x00000000
        /*0010*/ 	.short	0x0001
        /*0012*/ 	.short	0x0008
        /*0014*/ 	.byte	0x00, 0xf0, 0x11, 0x00


	//----- nvinfo : EIATTR_KPARAM_INFO
	.align		4
.L_11:
        /*0018*/ 	.byte	0x04, 0x17
        /*001a*/ 	.short	(.L_13 - .L_12)
.L_12:
        /*001c*/ 	.word	0x00000000
        /*0020*/ 	.short	0x0000
        /*0022*/ 	.short	0x0000
        /*0024*/ 	.byte	0x00, 0xf4, 0x21, 0x00


	//----- nvinfo : EIATTR_SPARSE_MMA_MASK
	.align		4
.L_13:
        /*0028*/ 	.byte	0x03, 0x50
        /*002a*/ 	.short	0x0000


	//----- nvinfo : EIATTR_MAXREG_COUNT
	.align		4
        /*002c*/ 	.byte	0x03, 0x1b
        /*002e*/ 	.short	0x00ff


	//----- nvinfo : EIATTR_EXIT_INSTR_OFFSETS
	.align		4
        /*0030*/ 	.byte	0x04, 0x1c
        /*0032*/ 	.short	(.L_15 - .L_14)


	//   ....[0]....
.L_14:
        /*0034*/ 	.word	0x00000080


	//   ....[1]....
        /*0038*/ 	.word	0x000000b0


	//----- nvinfo : EIATTR_REQNTID
	.align		4
.L_15:
        /*003c*/ 	.byte	0x04, 0x10
        /*003e*/ 	.short	(.L_17 - .L_16)
.L_16:
        /*0040*/ 	.word	0x00000080
        /*0044*/ 	.word	0x00000001
        /*0048*/ 	.word	0x00000001


	//----- nvinfo : EIATTR_CBANK_PARAM_SIZE
	.align		4
.L_17:
        /*004c*/ 	.byte	0x03, 0x19
        /*004e*/ 	.short	0x000c


	//----- nvinfo : EIATTR_PARAM_CBANK
	.align		4
        /*0050*/ 	.byte	0x04, 0x0a
        /*0052*/ 	.short	(.L_19 - .L_18)
	.align		4
.L_18:
        /*0054*/ 	.word	index@(.nv.constant0.triton_poi_fused_new_zeros_0)
        /*0058*/ 	.short	0x0210
        /*005a*/ 	.short	0x000c


	//----- nvinfo : EIATTR_SW_WAR
	.align		4
.L_19:
        /*005c*/ 	.byte	0x04, 0x36
        /*005e*/ 	.short	(.L_21 - .L_20)
.L_20:
        /*0060*/ 	.word	0x00000008
.L_21:


//--------------------- .nv.callgraph             --------------------------
	.section	.nv.callgraph,"",@"SHT_CUDA_CALLGRAPH"
	.align	4
	.sectionentsize	8
	.align		4
        /*0000*/ 	.word	0x00000000
	.align		4
        /*0004*/ 	.word	0xffffffff
	.align		4
        /*0008*/ 	.word	0x00000000
	.align		4
        /*000c*/ 	.word	0xfffffffe
	.align		4
        /*0010*/ 	.word	0x00000000
	.align		4
        /*0014*/ 	.word	0xfffffffd
	.align		4
        /*0018*/ 	.word	0x00000000
	.align		4
        /*001c*/ 	.word	0xfffffffc


//--------------------- .text.triton_poi_fused_new_zeros_0 --------------------------
	.section	.text.triton_poi_fused_new_zeros_0,"ax",@progbits
	.align	128
        .global         triton_poi_fused_new_zeros_0
        .type           triton_poi_fused_new_zeros_0,@function
        .size           triton_poi_fused_new_zeros_0,(.L_x_1 - triton_poi_fused_new_zeros_0)
        .other          triton_poi_fused_new_zeros_0,@"STO_CUDA_ENTRY STV_DEFAULT"
triton_poi_fused_new_zeros_0:
.text.triton_poi_fused_new_zeros_0:
[----:B------:R-:W0:Y:S02]  /*0000*/  LDC R1, c[0x0][0x28] ;  /* 0x00000a00ff017b82 */ /* 0x000e240000000800 */
[----:B------:R-:W1:Y:S01]  /*0010*/  S2R R0, SR_TID.X ;  /* 0x0000000000007919 */ /* 0x000e620000002100 */
[----:B------:R-:W2:Y:S01]  /*0020*/  LDC.64 R2, c[0x0][0x210] ;  /* 0x00008400ff027b82 */ /* 0x000ea20000000a00 */
[----:B------:R-:W3:Y:S01]  /*0030*/  S2R R5, SR_CTAID.X ;  /* 0x0000000000057919 */ /* 0x000ee20000002500 */
[----:B-1----:R-:W-:-:S04]  /*0040*/  LOP3.LUT R0, R0, 0x7f, RZ, 0xc0, !PT ;  /* 0x0000007f00007812 */ /* 0x002fc800078ec0ff */
[----:B---3--:R-:W-:-:S04]  /*0050*/  LEA R5, R5, R0, 0x7 ;  /* 0x0000000005057211 */ /* 0x008fc800078e38ff */
[C---:B------:R-:W-:Y:S01]  /*0060*/  ISETP.GE.AND P0, PT, R5.reuse, 0x100, PT ;  /* 0x000001000500780c */ /* 0x040fe20003f06270 */
[----:B--2---:R-:W-:-:S12]  /*0070*/  IMAD.WIDE R2, R5, 0x4, R2 ;  /* 0x0000000405027825 */ /* 0x004fd800078e0202 */
[----:B------:R-:W-:Y:S05]  /*0080*/  @P0 EXIT ;  /* 0x000000000000094d */ /* 0x000fea0003800000 */
[----:B------:R-:W-:Y:S02]  /*0090*/  ULDC.64 UR4, c[0x0][0x208] ;  /* 0x0000820000047ab9 */ /* 0x000fe40000000a00 */
[----:B------:R-:W-:Y:S01]  /*00a0*/  STG.E desc[UR4][R2.64], RZ ;  /* 0x000000ff02007986 */ /* 0x000fe2000c101904 */
[----:B------:R-:W-:Y:S05]  /*00b0*/  EXIT ;  /* 0x000000000000794d */ /* 0x000fea0003800000 */
.L_x_0:
[----:B------:R-:W-:-:S00]  /*00c0*/  BRA `(.L_x_0) ;  /* 0xfffffffc00fc7947 */ /* 0x000fc0000383ffff */
[----:B------:R-:W-:-:S00]  /*00d0*/  NOP ;  /* 0x0000000000007918 */ /* 0x000fc00000000000 */
        /* <DEDUP_REMOVED lines=10> */
.L_x_1:


//--------------------- .nv.constant0.triton_poi_fused_new_zeros_0 --------------------------
	.section	.nv.constant0.triton_poi_fused_new_zeros_0,"a",@progbits
	.sectionflags	@""
	.align	4
.nv.constant0.triton_poi_fused_new_zeros_0:
	.zero		540
